//
// Generated by NVIDIA NVVM Compiler
//
// Compiler Build ID: CL-36424714
// Cuda compilation tools, release 13.0, V13.0.88
// Based on NVVM 20.0.0
//

.version 9.0
.target sm_100
.address_size 64

	// .globl	_Z13parallel_scanPiS_j
.extern .shared .align 16 .b8 XY[];

.visible .entry _Z13parallel_scanPiS_j(
	.param .u64 .ptr .align 1 _Z13parallel_scanPiS_j_param_0,
	.param .u64 .ptr .align 1 _Z13parallel_scanPiS_j_param_1,
	.param .u32 _Z13parallel_scanPiS_j_param_2
)
{
	.reg .pred 	%p<3>;
	.reg .b32 	%r<28>;
	.reg .b64 	%rd<9>;

	ld.param.u64 	%rd1, [_Z13parallel_scanPiS_j_param_0];
	ld.param.u64 	%rd2, [_Z13parallel_scanPiS_j_param_1];
	ld.param.u32 	%r12, [_Z13parallel_scanPiS_j_param_2];
	cvta.to.global.u64 	%rd3, %rd2;
	mov.u32 	%r1, %tid.x;
	shl.b32 	%r2, %r1, 1;
	mul.wide.u32 	%rd4, %r2, 4;
	add.s64 	%rd5, %rd3, %rd4;
	ld.global.u32 	%r27, [%rd5];
	shl.b32 	%r13, %r1, 3;
	mov.u32 	%r14, XY;
	add.s32 	%r4, %r14, %r13;
	ld.global.u32 	%r26, [%rd5+4];
	st.shared.v2.u32 	[%r4], {%r27, %r26};
	setp.lt.u32 	%p1, %r12, 2;
	@%p1 bra 	$L__BB0_4;
	mov.b32 	%r25, 1;
$L__BB0_2:
	bar.sync 	0;
	shl.b32 	%r7, %r25, 1;
	add.s32 	%r16, %r1, %r25;
	shl.b32 	%r17, %r16, 2;
	add.s32 	%r19, %r14, %r17;
	ld.shared.u32 	%r20, [%r19+-4];
	shl.b32 	%r21, %r25, 2;
	add.s32 	%r22, %r19, %r21;
	ld.shared.u32 	%r23, [%r22+-4];
	add.s32 	%r24, %r23, %r20;
	st.shared.u32 	[%r22+-4], %r24;
	setp.lt.u32 	%p2, %r7, %r12;
	mov.u32 	%r25, %r7;
	@%p2 bra 	$L__BB0_2;
	ld.shared.v2.u32 	{%r27, %r26}, [%r4];
$L__BB0_4:
	cvta.to.global.u64 	%rd6, %rd1;
	add.s64 	%rd8, %rd6, %rd4;
	st.global.u32 	[%rd8], %r27;
	st.global.u32 	[%rd8+4], %r26;
	ret;

}


// ===== COMPILED SASS (sm_100) =====

	.target	sm_100

	.elftype	@"ET_EXEC"


//--------------------- .note.nv.tkinfo           --------------------------
	.section	.note.nv.tkinfo,"",@"SHT_NOTE"
	.sectionflags	@"SHF_NOTE_NV_TKINFO"
	.tkinfo
        /*0018*/ 	.word	0x00000002
        /*0030*/ 	.string	""
        /*0030*/ 	.string	"ptxas"
        /*0030*/ 	.string	"Cuda compilation tools, release 13.0, V13.0.88"
        /*0030*/ 	.string	"Build cuda_13.0.r13.0/compiler.36424714_0"
        /*0030*/ 	.string	"-arch sm_100 -m 64 "



//--------------------- .note.nv.cuinfo           --------------------------
	.section	.note.nv.cuinfo,"",@"SHT_NOTE"
	.sectionflags	@"SHF_NOTE_NV_CUINFO"
        /*0018*/ 	.short	0x0002
        /*001a*/ 	.short	0x0064
        /*001c*/ 	.short	0x0082
	.zero		2


//--------------------- .nv.info                  --------------------------
	.section	.nv.info,"",@"SHT_CUDA_INFO"
	.align	4


	//----- nvinfo : EIATTR_REGCOUNT
	.align		4
        /*0000*/ 	.byte	0x04, 0x2f
        /*0002*/ 	.short	(.L_1 - .L_0)
	.align		4
.L_0:
        /*0004*/ 	.word	index@(_Z13parallel_scanPiS_j)
        /*0008*/ 	.word	0x0000000c


	//----- nvinfo : EIATTR_FRAME_SIZE
	.align		4
.L_1:
        /*000c*/ 	.byte	0x04, 0x11
        /*000e*/ 	.short	(.L_3 - .L_2)
	.align		4
.L_2:
        /*0010*/ 	.word	index@(_Z13parallel_scanPiS_j)
        /*0014*/ 	.word	0x00000000


	//----- nvinfo : EIATTR_MIN_STACK_SIZE
	.align		4
.L_3:
        /*0018*/ 	.byte	0x04, 0x12
        /*001a*/ 	.short	(.L_5 - .L_4)
	.align		4
.L_4:
        /*001c*/ 	.word	index@(_Z13parallel_scanPiS_j)
        /*0020*/ 	.word	0x00000000
.L_5:


//--------------------- .nv.compat                --------------------------
	.section	.nv.compat,"",@"SHT_CUDA_COMPAT_INFO"
	.align	4
        /*0000*/ 	.byte	0x02, 0x09, 0x00, 0x00, 0x02, 0x02, 0x01, 0x00, 0x02, 0x05, 0x05, 0x00, 0x03, 0x07, 0x01, 0x01
        /*0010*/ 	.byte	0x02, 0x03, 0x00, 0x00, 0x02, 0x06, 0x01, 0x00, 0x04, 0x0b, 0x08, 0x00, 0x09, 0x00, 0x00, 0x00
        /*0020*/ 	.byte	0x00, 0x00, 0x00, 0x00


//--------------------- .nv.info._Z13parallel_scanPiS_j --------------------------
	.section	.nv.info._Z13parallel_scanPiS_j,"",@"SHT_CUDA_INFO"
	.sectionflags	@""
	.align	4


	//----- nvinfo : EIATTR_CUDA_API_VERSION
	.align		4
        /*0000*/ 	.byte	0x04, 0x37
        /*0002*/ 	.short	(.L_7 - .L_6)
.L_6:
        /*0004*/ 	.word	0x00000082


	//----- nvinfo : EIATTR_KPARAM_INFO
	.align		4
.L_7:
        /*0008*/ 	.byte	0x04, 0x17
        /*000a*/ 	.short	(.L_9 - .L_8)
.L_8:
        /*000c*/ 	.word	0x00000000
        /*0010*/ 	.short	0x0002
        /*0012*/ 	.short	0x0010
        /*0014*/ 	.byte	0x00, 0xf0, 0x11, 0x00


	//----- nvinfo : EIATTR_KPARAM_INFO
	.align		4
.L_9:
        /*0018*/ 	.byte	0x04, 0x17
        /*001a*/ 	.short	(.L_11 - .L_10)
.L_10:
        /*001c*/ 	.word	0x00000000
        /*0020*/ 	.short	0x0001
        /*0022*/ 	.short	0x0008
        /*0024*/ 	.byte	0x00, 0xf5, 0x21, 0x00


	//----- nvinfo : EIATTR_KPARAM_INFO
	.align		4
.L_11:
        /*0028*/ 	.byte	0x04, 0x17
        /*002a*/ 	.short	(.L_13 - .L_12)
.L_12:
        /*002c*/ 	.word	0x00000000
        /*0030*/ 	.short	0x0000
        /*0032*/ 	.short	0x0000
        /*0034*/ 	.byte	0x00, 0xf5, 0x21, 0x00


	//----- nvinfo : EIATTR_SPARSE_MMA_MASK
	.align		4
.L_13:
        /*0038*/ 	.byte	0x03, 0x50
        /*003a*/ 	.short	0x0000


	//----- nvinfo : EIATTR_MAXREG_COUNT
	.align		4
        /*003c*/ 	.byte	0x03, 0x1b
        /*003e*/ 	.short	0x00ff


	//----- nvinfo : EIATTR_NUM_BARRIERS
	.align		4
        /*0040*/ 	.byte	0x02, 0x4c
        /*0042*/ 	.byte	0x01
	.zero		1


	//----- nvinfo : EIATTR_MERCURY_ISA_VERSION
	.align		4
        /*0044*/ 	.byte	0x03, 0x5f
        /*0046*/ 	.short	0x0101


	//----- nvinfo : EIATTR_VRC_CTA_INIT_COUNT
	.align		4
        /*0048*/ 	.byte	0x02, 0x4a
	.zero		1
	.zero		1


	//----- nvinfo : EIATTR_EXIT_INSTR_OFFSETS
	.align		4
        /*004c*/ 	.byte	0x04, 0x1c
        /*004e*/ 	.short	(.L_15 - .L_14)


	//   ....[0]....
.L_14:
        /*0050*/ 	.word	0x00000210


	//----- nvinfo : EIATTR_CBANK_PARAM_SIZE
	.align		4
.L_15:
        /*0054*/ 	.byte	0x03, 0x19
        /*0056*/ 	.short	0x0014


	//----- nvinfo : EIATTR_PARAM_CBANK
	.align		4
        /*0058*/ 	.byte	0x04, 0x0a
        /*005a*/ 	.short	(.L_17 - .L_16)
	.align		4
.L_16:
        /*005c*/ 	.word	index@(.nv.constant0._Z13parallel_scanPiS_j)
        /*0060*/ 	.short	0x0380
        /*0062*/ 	.short	0x0014


	//----- nvinfo : EIATTR_SW_WAR
	.align		4
.L_17:
        /*0064*/ 	.byte	0x04, 0x36
        /*0066*/ 	.short	(.L_19 - .L_18)
.L_18:
        /*0068*/ 	.word	0x00000008
.L_19:


//--------------------- .nv.callgraph             --------------------------
	.section	.nv.callgraph,"",@"SHT_CUDA_CALLGRAPH"
	.align	4
	.sectionentsize	8
	.align		4
        /*0000*/ 	.word	0x00000000
	.align		4
        /*0004*/ 	.word	0xffffffff
	.align		4
        /*0008*/ 	.word	0x00000000
	.align		4
        /*000c*/ 	.word	0xfffffffe
	.align		4
        /*0010*/ 	.word	0x00000000
	.align		4
        /*0014*/ 	.word	0xfffffffd
	.align		4
        /*0018*/ 	.word	0x00000000
	.align		4
        /*001c*/ 	.word	0xfffffffc


//--------------------- .text._Z13parallel_scanPiS_j --------------------------
	.section	.text._Z13parallel_scanPiS_j,"ax",@progbits
	.align	128
        .global         _Z13parallel_scanPiS_j
        .type           _Z13parallel_scanPiS_j,@function
        .size           _Z13parallel_scanPiS_j,(.L_x_3 - _Z13parallel_scanPiS_j)
        .other          _Z13parallel_scanPiS_j,@"STO_CUDA_ENTRY STV_DEFAULT"
_Z13parallel_scanPiS_j:
.text._Z13parallel_scanPiS_j:
[----:B------:R-:W-:Y:S01]  /*0000*/  LDC R1, c[0x0][0x37c] ;  /* 0x0000df00ff017b82 */ /* 0x000fe20000000800 */
[----:B------:R-:W0:Y:S07]  /*0010*/  S2R R9, SR_TID.X ;  /* 0x0000000000097919 */ /* 0x000e2e0000002100 */
[----:B------:R-:W1:Y:S01]  /*0020*/  LDC.64 R2, c[0x0][0x388] ;  /* 0x0000e200ff027b82 */ /* 0x000e620000000a00 */
[----:B------:R-:W2:Y:S01]  /*0030*/  LDCU.64 UR6, c[0x0][0x358] ;  /* 0x00006b00ff0677ac */ /* 0x000ea20008000a00 */
[----:B0-----:R-:W-:-:S04]  /*0040*/  IMAD.SHL.U32 R5, R9, 0x2, RZ ;  /* 0x0000000209057824 */ /* 0x001fc800078e00ff */
[----:B-1----:R-:W-:-:S05]  /*0050*/  IMAD.WIDE.U32 R2, R5, 0x4, R2 ;  /* 0x0000000405027825 */ /* 0x002fca00078e0002 */
[----:B--2---:R-:W2:Y:S04]  /*0060*/  LDG.E R6, desc[UR6][R2.64] ;  /* 0x0000000602067981 */ /* 0x004ea8000c1e1900 */
[----:B------:R-:W2:Y:S01]  /*0070*/  LDG.E R7, desc[UR6][R2.64+0x4] ;  /* 0x0000040602077981 */ /* 0x000ea2000c1e1900 */
[----:B------:R-:W0:Y:S01]  /*0080*/  S2UR UR5, SR_CgaCtaId ;  /* 0x00000000000579c3 */ /* 0x000e220000008800 */
[----:B------:R-:W-:Y:S02]  /*0090*/  UMOV UR4, 0x400 ;  /* 0x0000040000047882 */ /* 0x000fe40000000000 */
[----:B0-----:R-:W-:Y:S01]  /*00a0*/  ULEA UR4, UR5, UR4, 0x18 ;  /* 0x0000000405047291 */ /* 0x001fe2000f8ec0ff */
[----:B------:R-:W0:Y:S05]  /*00b0*/  LDCU UR5, c[0x0][0x390] ;  /* 0x00007200ff0577ac */ /* 0x000e2a0008000800 */
[----:B------:R-:W-:Y:S01]  /*00c0*/  LEA R0, R9, UR4, 0x3 ;  /* 0x0000000409007c11 */ /* 0x000fe2000f8e18ff */
[----:B0-----:R-:W-:-:S04]  /*00d0*/  UISETP.GE.U32.AND UP0, UPT, UR5, 0x2, UPT ;  /* 0x000000020500788c */ /* 0x001fc8000bf06070 */
[----:B--2---:R0:W-:Y:S05]  /*00e0*/  STS.64 [R0], R6 ;  /* 0x0000000600007388 */ /* 0x0041ea0000000a00 */
[----:B------:R-:W-:Y:S05]  /*00f0*/  BRA.U !UP0, `(.L_x_0) ;  /* 0x0000000108347547 */ /* 0x000fea000b800000 */
[----:B------:R-:W-:-:S07]  /*0100*/  IMAD.MOV.U32 R2, RZ, RZ, 0x1 ;  /* 0x00000001ff027424 */ /* 0x000fce00078e00ff */
.L_x_1:
[----:B------:R-:W-:Y:S01]  /*0110*/  BAR.SYNC.DEFER_BLOCKING 0x0 ;  /* 0x0000000000007b1d */ /* 0x000fe20000010000 */
[----:B------:R-:W-:-:S04]  /*0120*/  IADD3 R3, PT, PT, R9, R2, RZ ;  /* 0x0000000209037210 */ /* 0x000fc80007ffe0ff */
[----:B------:R-:W-:-:S05]  /*0130*/  LEA R3, R3, UR4, 0x2 ;  /* 0x0000000403037c11 */ /* 0x000fca000f8e10ff */
[C---:B-1----:R-:W-:Y:S01]  /*0140*/  IMAD R4, R2.reuse, 0x4, R3 ;  /* 0x0000000402047824 */ /* 0x042fe200078e0203 */
[----:B------:R-:W-:-:S04]  /*0150*/  SHF.L.U32 R2, R2, 0x1, RZ ;  /* 0x0000000102027819 */ /* 0x000fc800000006ff */
[----:B------:R-:W-:Y:S01]  /*0160*/  ISETP.GE.U32.AND P0, PT, R2, UR5, PT ;  /* 0x0000000502007c0c */ /* 0x000fe2000bf06070 */
[----:B------:R-:W-:Y:S04]  /*0170*/  LDS R3, [R3+-0x4] ;  /* 0xfffffc0003037984 */ /* 0x000fe80000000800 */
[----:B0-----:R-:W0:Y:S02]  /*0180*/  LDS R6, [R4+-0x4] ;  /* 0xfffffc0004067984 */ /* 0x001e240000000800 */
[----:B0-----:R-:W-:-:S05]  /*0190*/  IADD3 R7, PT, PT, R3, R6, RZ ;  /* 0x0000000603077210 */ /* 0x001fca0007ffe0ff */
[----:B------:R1:W-:Y:S01]  /*01a0*/  STS [R4+-0x4], R7 ;  /* 0xfffffc0704007388 */ /* 0x0003e20000000800 */
[----:B------:R-:W-:Y:S05]  /*01b0*/  @!P0 BRA `(.L_x_1) ;  /* 0xfffffffc00d48947 */ /* 0x000fea000383ffff */
[----:B-1----:R1:W2:Y:S02]  /*01c0*/  LDS.64 R6, [R0] ;  /* 0x0000000000067984 */ /* 0x0022a40000000a00 */
.L_x_0:
[----:B------:R-:W3:Y:S02]  /*01d0*/  LDC.64 R2, c[0x0][0x380] ;  /* 0x0000e000ff027b82 */ /* 0x000ee40000000a00 */
[----:B---3--:R-:W-:-:S05]  /*01e0*/  IMAD.WIDE.U32 R2, R5, 0x4, R2 ;  /* 0x0000000405027825 */ /* 0x008fca00078e0002 */
[----:B--2---:R-:W-:Y:S04]  /*01f0*/  STG.E desc[UR6][R2.64], R6 ;  /* 0x0000000602007986 */ /* 0x004fe8000c101906 */
[----:B------:R-:W-:Y:S01]  /*0200*/  STG.E desc[UR6][R2.64+0x4], R7 ;  /* 0x0000040702007986 */ /* 0x000fe2000c101906 */
[----:B------:R-:W-:Y:S05]  /*0210*/  EXIT ;  /* 0x000000000000794d */ /* 0x000fea0003800000 */
.L_x_2:
[----:B------:R-:W-:-:S00]  /*0220*/  BRA `(.L_x_2) ;  /* 0xfffffffc00fc7947 */ /* 0x000fc0000383ffff */
[----:B------:R-:W-:-:S00]  /*0230*/  NOP ;  /* 0x0000000000007918 */ /* 0x000fc00000000000 */
        /* <DEDUP_REMOVED lines=12> */
.L_x_3:


//--------------------- .nv.shared._Z13parallel_scanPiS_j --------------------------
	.section	.nv.shared._Z13parallel_scanPiS_j,"aw",@nobits
	.sectionflags	@""
	.align	16
	.zero		1024


//--------------------- .nv.shared.reserved.0     --------------------------
	.section	.nv.shared.reserved.0,"aw",@nobits
	.weak		__nv_reservedSMEM_offset_0_alias
	.size		__nv_reservedSMEM_offset_0_alias, 0, 64
	.other		__nv_reservedSMEM_offset_0_alias,@"STO_CUDA_RESERVED_SHARED STV_DEFAULT"
__nv_reservedSMEM_offset_0_alias:
	.zero		0
	.zero		64


//--------------------- .nv.constant0._Z13parallel_scanPiS_j --------------------------
	.section	.nv.constant0._Z13parallel_scanPiS_j,"a",@progbits
	.sectionflags	@""
	.align	4
.nv.constant0._Z13parallel_scanPiS_j:
	.zero		916


//--------------------- SYMBOLS --------------------------

	.type		.nv.reservedSmem.offset0,@object
	.size		.nv.reservedSmem.offset0,0x4
	.type		.nv.reservedSmem.cap,@object
	.size		.nv.reservedSmem.cap,0x4
